//
// Generated by NVIDIA NVVM Compiler
//
// Compiler Build ID: CL-36424714
// Cuda compilation tools, release 13.0, V13.0.88
// Based on NVVM 20.0.0
//

.version 9.0
.target sm_100
.address_size 64

	// .globl	_Z6warmupv
.extern .func  (.param .b32 func_retval0) vprintf
(
	.param .b64 vprintf_param_0,
	.param .b64 vprintf_param_1
)
;
.global .align 1 .b8 $str[18] = {119, 97, 114, 109, 117, 112, 32, 99, 111, 109, 112, 108, 101, 116, 101, 46, 10};
.extern .shared .align 16 .b8 sdata[];

.visible .entry _Z6warmupv()
{
	.reg .pred 	%p<2>;
	.reg .b32 	%r<8>;
	.reg .b64 	%rd<3>;

	mov.u32 	%r1, %ctaid.x;
	mov.u32 	%r2, %ntid.x;
	mul.lo.s32 	%r3, %r1, %r2;
	mov.u32 	%r4, %tid.x;
	neg.s32 	%r5, %r4;
	setp.ne.s32 	%p1, %r3, %r5;
	@%p1 bra 	$L__BB0_2;
	mov.u64 	%rd1, $str;
	cvta.global.u64 	%rd2, %rd1;
	{ // callseq 0, 0
	.param .b64 param0;
	st.param.b64 	[param0], %rd2;
	.param .b64 param1;
	st.param.b64 	[param1], 0;
	.param .b32 retval0;
	call.uni (retval0), 
	vprintf, 
	(
	param0, 
	param1
	);
	ld.param.b32 	%r6, [retval0];
	} // callseq 0
$L__BB0_2:
	ret;

}
	// .globl	_Z23prefix_sum_hills_steelePKfPfi
.visible .entry _Z23prefix_sum_hills_steelePKfPfi(
	.param .u64 .ptr .align 1 _Z23prefix_sum_hills_steelePKfPfi_param_0,
	.param .u64 .ptr .align 1 _Z23prefix_sum_hills_steelePKfPfi_param_1,
	.param .u32 _Z23prefix_sum_hills_steelePKfPfi_param_2
)
{
	.reg .pred 	%p<5>;
	.reg .b32 	%r<35>;
	.reg .b32 	%f<10>;
	.reg .b64 	%rd<9>;

	ld.param.u64 	%rd1, [_Z23prefix_sum_hills_steelePKfPfi_param_0];
	ld.param.u64 	%rd2, [_Z23prefix_sum_hills_steelePKfPfi_param_1];
	ld.param.u32 	%r8, [_Z23prefix_sum_hills_steelePKfPfi_param_2];
	mov.u32 	%r1, %tid.x;
	setp.eq.s32 	%p1, %r1, 0;
	mov.f32 	%f9, 0f00000000;
	@%p1 bra 	$L__BB1_2;
	cvta.to.global.u64 	%rd3, %rd1;
	add.s32 	%r9, %r1, -1;
	mul.wide.u32 	%rd4, %r9, 4;
	add.s64 	%rd5, %rd3, %rd4;
	ld.global.nc.f32 	%f9, [%rd5];
$L__BB1_2:
	shl.b32 	%r11, %r1, 2;
	mov.u32 	%r12, sdata;
	add.s32 	%r2, %r12, %r11;
	st.shared.f32 	[%r2], %f9;
	bar.sync 	0;
	setp.lt.s32 	%p2, %r8, 2;
	mov.b32 	%r34, 0;
	@%p2 bra 	$L__BB1_8;
	mov.b32 	%r33, 0;
	mov.b32 	%r32, 1;
$L__BB1_4:
	xor.b32  	%r34, %r33, 1;
	setp.lt.u32 	%p3, %r1, %r32;
	@%p3 bra 	$L__BB1_6;
	mad.lo.s32 	%r15, %r33, %r8, %r1;
	sub.s32 	%r16, %r15, %r32;
	shl.b32 	%r17, %r16, 2;
	add.s32 	%r19, %r12, %r17;
	ld.shared.f32 	%f4, [%r19];
	mul.lo.s32 	%r20, %r34, %r8;
	shl.b32 	%r21, %r20, 2;
	add.s32 	%r22, %r2, %r21;
	ld.shared.f32 	%f5, [%r22];
	add.f32 	%f6, %f4, %f5;
	st.shared.f32 	[%r22], %f6;
	bra.uni 	$L__BB1_7;
$L__BB1_6:
	mul.lo.s32 	%r23, %r33, %r8;
	shl.b32 	%r24, %r23, 2;
	add.s32 	%r25, %r2, %r24;
	ld.shared.f32 	%f7, [%r25];
	mul.lo.s32 	%r26, %r34, %r8;
	shl.b32 	%r27, %r26, 2;
	add.s32 	%r28, %r2, %r27;
	st.shared.f32 	[%r28], %f7;
$L__BB1_7:
	bar.sync 	0;
	shl.b32 	%r32, %r32, 1;
	setp.lt.s32 	%p4, %r32, %r8;
	mov.u32 	%r33, %r34;
	@%p4 bra 	$L__BB1_4;
$L__BB1_8:
	cvta.to.global.u64 	%rd6, %rd2;
	mul.lo.s32 	%r29, %r34, %r8;
	shl.b32 	%r30, %r29, 2;
	add.s32 	%r31, %r2, %r30;
	ld.shared.f32 	%f8, [%r31];
	mul.wide.u32 	%rd7, %r1, 4;
	add.s64 	%rd8, %rd6, %rd7;
	st.global.f32 	[%rd8], %f8;
	ret;

}


// ===== COMPILED SASS (sm_100) =====

	.target	sm_100

	.elftype	@"ET_EXEC"


//--------------------- .note.nv.tkinfo           --------------------------
	.section	.note.nv.tkinfo,"",@"SHT_NOTE"
	.sectionflags	@"SHF_NOTE_NV_TKINFO"
	.tkinfo
        /*0018*/ 	.word	0x00000002
        /*0030*/ 	.string	""
        /*0030*/ 	.string	"ptxas"
        /*0030*/ 	.string	"Cuda compilation tools, release 13.0, V13.0.88"
        /*0030*/ 	.string	"Build cuda_13.0.r13.0/compiler.36424714_0"
        /*0030*/ 	.string	"-arch sm_100 -m 64 "



//--------------------- .note.nv.cuinfo           --------------------------
	.section	.note.nv.cuinfo,"",@"SHT_NOTE"
	.sectionflags	@"SHF_NOTE_NV_CUINFO"
        /*0018*/ 	.short	0x0002
        /*001a*/ 	.short	0x0064
        /*001c*/ 	.short	0x0082
	.zero		2


//--------------------- .nv.info                  --------------------------
	.section	.nv.info,"",@"SHT_CUDA_INFO"
	.align	4


	//----- nvinfo : EIATTR_REGCOUNT
	.align		4
        /*0000*/ 	.byte	0x04, 0x2f
        /*0002*/ 	.short	(.L_2 - .L_1)
	.align		4
.L_1:
        /*0004*/ 	.word	index@(_Z6warmupv)
        /*0008*/ 	.word	0x00000018


	//----- nvinfo : EIATTR_FRAME_SIZE
	.align		4
.L_2:
        /*000c*/ 	.byte	0x04, 0x11
        /*000e*/ 	.short	(.L_4 - .L_3)
	.align		4
.L_3:
        /*0010*/ 	.word	index@(_Z6warmupv)
        /*0014*/ 	.word	0x00000000


	//----- nvinfo : EIATTR_REGCOUNT
	.align		4
.L_4:
        /*0018*/ 	.byte	0x04, 0x2f
        /*001a*/ 	.short	(.L_6 - .L_5)
	.align		4
.L_5:
        /*001c*/ 	.word	index@(_Z23prefix_sum_hills_steelePKfPfi)
        /*0020*/ 	.word	0x0000000c


	//----- nvinfo : EIATTR_FRAME_SIZE
	.align		4
.L_6:
        /*0024*/ 	.byte	0x04, 0x11
        /*0026*/ 	.short	(.L_8 - .L_7)
	.align		4
.L_7:
        /*0028*/ 	.word	index@(_Z23prefix_sum_hills_steelePKfPfi)
        /*002c*/ 	.word	0x00000000


	//----- nvinfo : EIATTR_MIN_STACK_SIZE
	.align		4
.L_8:
        /*0030*/ 	.byte	0x04, 0x12
        /*0032*/ 	.short	(.L_10 - .L_9)
	.align		4
.L_9:
        /*0034*/ 	.word	index@(_Z23prefix_sum_hills_steelePKfPfi)
        /*0038*/ 	.word	0x00000000


	//----- nvinfo : EIATTR_MIN_STACK_SIZE
	.align		4
.L_10:
        /*003c*/ 	.byte	0x04, 0x12
        /*003e*/ 	.short	(.L_12 - .L_11)
	.align		4
.L_11:
        /*0040*/ 	.word	index@(_Z6warmupv)
        /*0044*/ 	.word	0x00000000
.L_12:


//--------------------- .nv.compat                --------------------------
	.section	.nv.compat,"",@"SHT_CUDA_COMPAT_INFO"
	.align	4
        /*0000*/ 	.byte	0x02, 0x09, 0x00, 0x00, 0x02, 0x02, 0x01, 0x00, 0x02, 0x05, 0x05, 0x00, 0x03, 0x07, 0x01, 0x01
        /*0010*/ 	.byte	0x02, 0x03, 0x00, 0x00, 0x02, 0x06, 0x01, 0x00, 0x04, 0x0b, 0x08, 0x00, 0x09, 0x00, 0x00, 0x00
        /*0020*/ 	.byte	0x00, 0x00, 0x00, 0x00


//--------------------- .nv.info._Z23prefix_sum_hills_steelePKfPfi --------------------------
	.section	.nv.info._Z23prefix_sum_hills_steelePKfPfi,"",@"SHT_CUDA_INFO"
	.sectionflags	@""
	.align	4


	//----- nvinfo : EIATTR_CUDA_API_VERSION
	.align		4
        /*0000*/ 	.byte	0x04, 0x37
        /*0002*/ 	.short	(.L_14 - .L_13)
.L_13:
        /*0004*/ 	.word	0x00000082


	//----- nvinfo : EIATTR_KPARAM_INFO
	.align		4
.L_14:
        /*0008*/ 	.byte	0x04, 0x17
        /*000a*/ 	.short	(.L_16 - .L_15)
.L_15:
        /*000c*/ 	.word	0x00000000
        /*0010*/ 	.short	0x0002
        /*0012*/ 	.short	0x0010
        /*0014*/ 	.byte	0x00, 0xf0, 0x11, 0x00


	//----- nvinfo : EIATTR_KPARAM_INFO
	.align		4
.L_16:
        /*0018*/ 	.byte	0x04, 0x17
        /*001a*/ 	.short	(.L_18 - .L_17)
.L_17:
        /*001c*/ 	.word	0x00000000
        /*0020*/ 	.short	0x0001
        /*0022*/ 	.short	0x0008
        /*0024*/ 	.byte	0x00, 0xf5, 0x21, 0x00


	//----- nvinfo : EIATTR_KPARAM_INFO
	.align		4
.L_18:
        /*0028*/ 	.byte	0x04, 0x17
        /*002a*/ 	.short	(.L_20 - .L_19)
.L_19:
        /*002c*/ 	.word	0x00000000
        /*0030*/ 	.short	0x0000
        /*0032*/ 	.short	0x0000
        /*0034*/ 	.byte	0x00, 0xf5, 0x21, 0x00


	//----- nvinfo : EIATTR_SPARSE_MMA_MASK
	.align		4
.L_20:
        /*0038*/ 	.byte	0x03, 0x50
        /*003a*/ 	.short	0x0000


	//----- nvinfo : EIATTR_MAXREG_COUNT
	.align		4
        /*003c*/ 	.byte	0x03, 0x1b
        /*003e*/ 	.short	0x00ff


	//----- nvinfo : EIATTR_NUM_BARRIERS
	.align		4
        /*0040*/ 	.byte	0x02, 0x4c
        /*0042*/ 	.byte	0x01
	.zero		1


	//----- nvinfo : EIATTR_MERCURY_ISA_VERSION
	.align		4
        /*0044*/ 	.byte	0x03, 0x5f
        /*0046*/ 	.short	0x0101


	//----- nvinfo : EIATTR_VRC_CTA_INIT_COUNT
	.align		4
        /*0048*/ 	.byte	0x02, 0x4a
	.zero		1
	.zero		1


	//----- nvinfo : EIATTR_EXIT_INSTR_OFFSETS
	.align		4
        /*004c*/ 	.byte	0x04, 0x1c
        /*004e*/ 	.short	(.L_22 - .L_21)


	//   ....[0]....
.L_21:
        /*0050*/ 	.word	0x000003b0


	//----- nvinfo : EIATTR_CRS_STACK_SIZE
	.align		4
.L_22:
        /*0054*/ 	.byte	0x04, 0x1e
        /*0056*/ 	.short	(.L_24 - .L_23)
.L_23:
        /*0058*/ 	.word	0x00000000


	//----- nvinfo : EIATTR_CBANK_PARAM_SIZE
	.align		4
.L_24:
        /*005c*/ 	.byte	0x03, 0x19
        /*005e*/ 	.short	0x0014


	//----- nvinfo : EIATTR_PARAM_CBANK
	.align		4
        /*0060*/ 	.byte	0x04, 0x0a
        /*0062*/ 	.short	(.L_26 - .L_25)
	.align		4
.L_25:
        /*0064*/ 	.word	index@(.nv.constant0._Z23prefix_sum_hills_steelePKfPfi)
        /*0068*/ 	.short	0x0380
        /*006a*/ 	.short	0x0014


	//----- nvinfo : EIATTR_SW_WAR
	.align		4
.L_26:
        /*006c*/ 	.byte	0x04, 0x36
        /*006e*/ 	.short	(.L_28 - .L_27)
.L_27:
        /*0070*/ 	.word	0x00000008
.L_28:


//--------------------- .nv.info._Z6warmupv       --------------------------
	.section	.nv.info._Z6warmupv,"",@"SHT_CUDA_INFO"
	.sectionflags	@""
	.align	4


	//----- nvinfo : EIATTR_CUDA_API_VERSION
	.align		4
        /*0000*/ 	.byte	0x04, 0x37
        /*0002*/ 	.short	(.L_30 - .L_29)
.L_29:
        /*0004*/ 	.word	0x00000082


	//----- nvinfo : EIATTR_SPARSE_MMA_MASK
	.align		4
.L_30:
        /*0008*/ 	.byte	0x03, 0x50
        /*000a*/ 	.short	0x0000


	//----- nvinfo : EIATTR_MAXREG_COUNT
	.align		4
        /*000c*/ 	.byte	0x03, 0x1b
        /*000e*/ 	.short	0x00ff


	//----- nvinfo : EIATTR_EXTERNS
	.align		4
        /*0010*/ 	.byte	0x04, 0x0f
        /*0012*/ 	.short	(.L_32 - .L_31)


	//   ....[0]....
	.align		4
.L_31:
        /*0014*/ 	.word	index@(vprintf)


	//----- nvinfo : EIATTR_MERCURY_ISA_VERSION
	.align		4
.L_32:
        /*0018*/ 	.byte	0x03, 0x5f
        /*001a*/ 	.short	0x0101


	//----- nvinfo : EIATTR_VRC_CTA_INIT_COUNT
	.align		4
        /*001c*/ 	.byte	0x02, 0x4a
	.zero		1
	.zero		1


	//----- nvinfo : EIATTR_SYSCALL_OFFSETS
	.align		4
        /*0020*/ 	.byte	0x04, 0x46
        /*0022*/ 	.short	(.L_34 - .L_33)


	//   ....[0]....
.L_33:
        /*0024*/ 	.word	0x000000f0


	//----- nvinfo : EIATTR_EXIT_INSTR_OFFSETS
	.align		4
.L_34:
        /*0028*/ 	.byte	0x04, 0x1c
        /*002a*/ 	.short	(.L_36 - .L_35)


	//   ....[0]....
.L_35:
        /*002c*/ 	.word	0x00000070


	//   ....[1]....
        /*0030*/ 	.word	0x00000100


	//----- nvinfo : EIATTR_CRS_STACK_SIZE
	.align		4
.L_36:
        /*0034*/ 	.byte	0x04, 0x1e
        /*0036*/ 	.short	(.L_38 - .L_37)
.L_37:
        /*0038*/ 	.word	0x00000000


	//----- nvinfo : EIATTR_SW_WAR
	.align		4
.L_38:
        /*003c*/ 	.byte	0x04, 0x36
        /*003e*/ 	.short	(.L_40 - .L_39)
.L_39:
        /*0040*/ 	.word	0x00000008
.L_40:


//--------------------- .nv.callgraph             --------------------------
	.section	.nv.callgraph,"",@"SHT_CUDA_CALLGRAPH"
	.align	4
	.sectionentsize	8
	.align		4
        /*0000*/ 	.word	0x00000000
	.align		4
        /*0004*/ 	.word	0xffffffff
	.align		4
        /*0008*/ 	.word	index@(_Z6warmupv)
	.align		4
        /*000c*/ 	.word	index@(vprintf)
	.align		4
        /*0010*/ 	.word	0x00000000
	.align		4
        /*0014*/ 	.word	0xfffffffe
	.align		4
        /*0018*/ 	.word	0x00000000
	.align		4
        /*001c*/ 	.word	0xfffffffd
	.align		4
        /*0020*/ 	.word	0x00000000
	.align		4
        /*0024*/ 	.word	0xfffffffc


//--------------------- .nv.constant4             --------------------------
	.section	.nv.constant4,"a",@progbits
	.align	8
	.align		8
.nv.constant4:
        /*0000*/ 	.dword	$str
	.align		8
        /*0008*/ 	.dword	vprintf


//--------------------- .text._Z23prefix_sum_hills_steelePKfPfi --------------------------
	.section	.text._Z23prefix_sum_hills_steelePKfPfi,"ax",@progbits
	.align	128
        .global         _Z23prefix_sum_hills_steelePKfPfi
        .type           _Z23prefix_sum_hills_steelePKfPfi,@function
        .size           _Z23prefix_sum_hills_steelePKfPfi,(.L_x_8 - _Z23prefix_sum_hills_steelePKfPfi)
        .other          _Z23prefix_sum_hills_steelePKfPfi,@"STO_CUDA_ENTRY STV_DEFAULT"
_Z23prefix_sum_hills_steelePKfPfi:
.text._Z23prefix_sum_hills_steelePKfPfi:
[----:B------:R-:W-:Y:S01]  /*0000*/  LDC R1, c[0x0][0x37c] ;  /* 0x0000df00ff017b82 */ /* 0x000fe20000000800 */
[----:B------:R-:W0:Y:S01]  /*0010*/  S2R R0, SR_TID.X ;  /* 0x0000000000007919 */ /* 0x000e220000002100 */
[----:B------:R-:W1:Y:S01]  /*0020*/  LDCU.64 UR6, c[0x0][0x358] ;  /* 0x00006b00ff0677ac */ /* 0x000e620008000a00 */
[----:B------:R-:W-:Y:S01]  /*0030*/  HFMA2 R4, -RZ, RZ, 0, 0 ;  /* 0x00000000ff047431 */ /* 0x000fe200000001ff */
[----:B0-----:R-:W-:-:S13]  /*0040*/  ISETP.NE.AND P0, PT, R0, RZ, PT ;  /* 0x000000ff0000720c */ /* 0x001fda0003f05270 */
[----:B------:R-:W0:Y:S01]  /*0050*/  @P0 LDC.64 R2, c[0x0][0x380] ;  /* 0x0000e000ff020b82 */ /* 0x000e220000000a00 */
[----:B------:R-:W-:-:S05]  /*0060*/  @P0 IADD3 R5, PT, PT, R0, -0x1, RZ ;  /* 0xffffffff00050810 */ /* 0x000fca0007ffe0ff */
[----:B0-----:R-:W-:-:S05]  /*0070*/  @P0 IMAD.WIDE.U32 R2, R5, 0x4, R2 ;  /* 0x0000000405020825 */ /* 0x001fca00078e0002 */
[----:B-1----:R-:W2:Y:S01]  /*0080*/  @P0 LDG.E.CONSTANT R4, desc[UR6][R2.64] ;  /* 0x0000000602040981 */ /* 0x002ea2000c1e9900 */
[----:B------:R-:W0:Y:S01]  /*0090*/  S2UR UR5, SR_CgaCtaId ;  /* 0x00000000000579c3 */ /* 0x000e220000008800 */
[----:B------:R-:W-:Y:S01]  /*00a0*/  UMOV UR4, 0x400 ;  /* 0x0000040000047882 */ /* 0x000fe20000000000 */
[----:B------:R-:W-:Y:S01]  /*00b0*/  MOV R6, RZ ;  /* 0x000000ff00067202 */ /* 0x000fe20000000f00 */
[----:B0-----:R-:W-:Y:S01]  /*00c0*/  ULEA UR4, UR5, UR4, 0x18 ;  /* 0x0000000405047291 */ /* 0x001fe2000f8ec0ff */
[----:B------:R-:W0:Y:S05]  /*00d0*/  LDCU UR5, c[0x0][0x390] ;  /* 0x00007200ff0577ac */ /* 0x000e2a0008000800 */
[----:B------:R-:W-:Y:S01]  /*00e0*/  LEA R5, R0, UR4, 0x2 ;  /* 0x0000000400057c11 */ /* 0x000fe2000f8e10ff */
[----:B0-----:R-:W-:-:S05]  /*00f0*/  IMAD.U32 R9, RZ, RZ, UR5 ;  /* 0x00000005ff097e24 */ /* 0x001fca000f8e00ff */
[----:B------:R-:W-:Y:S01]  /*0100*/  ISETP.GE.AND P0, PT, R9, 0x2, PT ;  /* 0x000000020900780c */ /* 0x000fe20003f06270 */
[----:B--2---:R0:W-:Y:S01]  /*0110*/  STS [R5], R4 ;  /* 0x0000000405007388 */ /* 0x0041e20000000800 */
[----:B------:R-:W-:Y:S11]  /*0120*/  BAR.SYNC.DEFER_BLOCKING 0x0 ;  /* 0x0000000000007b1d */ /* 0x000ff60000010000 */
[----:B------:R-:W-:Y:S05]  /*0130*/  @!P0 BRA `(.L_x_0) ;  /* 0x0000000000848947 */ /* 0x000fea0003800000 */
[----:B------:R-:W-:Y:S01]  /*0140*/  BSSY.RECONVERGENT B0, `(.L_x_0) ;  /* 0x0000020000007945 */ /* 0x000fe20003800200 */
[----:B------:R-:W-:Y:S01]  /*0150*/  IMAD.MOV.U32 R3, RZ, RZ, RZ ;  /* 0x000000ffff037224 */ /* 0x000fe200078e00ff */
[----:B------:R-:W-:Y:S01]  /*0160*/  MOV R7, 0x1 ;  /* 0x0000000100077802 */ /* 0x000fe20000000f00 */
[----:B------:R-:W1:Y:S06]  /*0170*/  LDCU UR5, c[0x0][0x390] ;  /* 0x00007200ff0577ac */ /* 0x000e6c0008000800 */
.L_x_4:
[----:B------:R-:W-:Y:S01]  /*0180*/  ISETP.GE.U32.AND P0, PT, R0, R7, PT ;  /* 0x000000070000720c */ /* 0x000fe20003f06070 */
[----:B------:R-:W-:Y:S01]  /*0190*/  BSSY.RECONVERGENT B1, `(.L_x_1) ;  /* 0x0000015000017945 */ /* 0x000fe20003800200 */
[----:B------:R-:W-:-:S11]  /*01a0*/  LOP3.LUT R6, R3, 0x1, RZ, 0x3c, !PT ;  /* 0x0000000103067812 */ /* 0x000fd600078e3cff */
[----:B------:R-:W-:Y:S05]  /*01b0*/  @!P0 BRA `(.L_x_2) ;  /* 0x00000000002c8947 */ /* 0x000fea0003800000 */
[----:B-1----:R-:W-:-:S04]  /*01c0*/  IMAD.U32 R9, RZ, RZ, UR5 ;  /* 0x00000005ff097e24 */ /* 0x002fc8000f8e00ff */
[-C--:B------:R-:W-:Y:S02]  /*01d0*/  IMAD R2, R3, R9.reuse, R0 ;  /* 0x0000000903027224 */ /* 0x080fe400078e0200 */
[----:B0-----:R-:W-:-:S03]  /*01e0*/  IMAD R4, R6, R9, RZ ;  /* 0x0000000906047224 */ /* 0x001fc600078e02ff */
[----:B------:R-:W-:Y:S01]  /*01f0*/  IADD3 R2, PT, PT, R2, -R7, RZ ;  /* 0x8000000702027210 */ /* 0x000fe20007ffe0ff */
[----:B------:R-:W-:-:S03]  /*0200*/  IMAD R4, R4, 0x4, R5 ;  /* 0x0000000404047824 */ /* 0x000fc600078e0205 */
[----:B------:R-:W-:Y:S02]  /*0210*/  LEA R2, R2, UR4, 0x2 ;  /* 0x0000000402027c11 */ /* 0x000fe4000f8e10ff */
[----:B------:R-:W-:Y:S04]  /*0220*/  LDS R3, [R4] ;  /* 0x0000000004037984 */ /* 0x000fe80000000800 */
[----:B------:R-:W0:Y:S02]  /*0230*/  LDS R2, [R2] ;  /* 0x0000000002027984 */ /* 0x000e240000000800 */
[----:B0-----:R-:W-:-:S05]  /*0240*/  FADD R3, R2, R3 ;  /* 0x0000000302037221 */ /* 0x001fca0000000000 */
[----:B------:R0:W-:Y:S01]  /*0250*/  STS [R4], R3 ;  /* 0x0000000304007388 */ /* 0x0001e20000000800 */
[----:B------:R-:W-:Y:S05]  /*0260*/  BRA `(.L_x_3) ;  /* 0x00000000001c7947 */ /* 0x000fea0003800000 */
.L_x_2:
[----:B-1----:R-:W-:-:S05]  /*0270*/  MOV R9, UR5 ;  /* 0x0000000500097c02 */ /* 0x002fca0008000f00 */
[-C--:B------:R-:W-:Y:S02]  /*0280*/  IMAD R2, R3, R9.reuse, RZ ;  /* 0x0000000903027224 */ /* 0x080fe400078e02ff */
[----:B0-----:R-:W-:Y:S02]  /*0290*/  IMAD R4, R6, R9, RZ ;  /* 0x0000000906047224 */ /* 0x001fe400078e02ff */
[----:B------:R-:W-:-:S03]  /*02a0*/  IMAD R2, R2, 0x4, R5 ;  /* 0x0000000402027824 */ /* 0x000fc600078e0205 */
[----:B------:R-:W-:-:S03]  /*02b0*/  LEA R3, R4, R5, 0x2 ;  /* 0x0000000504037211 */ /* 0x000fc600078e10ff */
[----:B------:R-:W0:Y:S04]  /*02c0*/  LDS R2, [R2] ;  /* 0x0000000002027984 */ /* 0x000e280000000800 */
[----:B0-----:R1:W-:Y:S02]  /*02d0*/  STS [R3], R2 ;  /* 0x0000000203007388 */ /* 0x0013e40000000800 */
.L_x_3:
[----:B------:R-:W-:Y:S05]  /*02e0*/  BSYNC.RECONVERGENT B1 ;  /* 0x0000000000017941 */ /* 0x000fea0003800200 */
.L_x_1:
[----:B------:R-:W-:Y:S01]  /*02f0*/  IMAD.SHL.U32 R7, R7, 0x2, RZ ;  /* 0x0000000207077824 */ /* 0x000fe200078e00ff */
[----:B------:R-:W-:Y:S01]  /*0300*/  BAR.SYNC.DEFER_BLOCKING 0x0 ;  /* 0x0000000000007b1d */ /* 0x000fe20000010000 */
[----:B01----:R-:W-:-:S03]  /*0310*/  MOV R3, R6 ;  /* 0x0000000600037202 */ /* 0x003fc60000000f00 */
[----:B------:R-:W-:-:S13]  /*0320*/  ISETP.GE.AND P0, PT, R7, R9, PT ;  /* 0x000000090700720c */ /* 0x000fda0003f06270 */
[----:B------:R-:W-:Y:S05]  /*0330*/  @!P0 BRA `(.L_x_4) ;  /* 0xfffffffc00908947 */ /* 0x000fea000383ffff */
[----:B------:R-:W-:Y:S05]  /*0340*/  BSYNC.RECONVERGENT B0 ;  /* 0x0000000000007941 */ /* 0x000fea0003800200 */
.L_x_0:
[----:B------:R-:W-:Y:S01]  /*0350*/  IMAD R6, R6, R9, RZ ;  /* 0x0000000906067224 */ /* 0x000fe200078e02ff */
[----:B------:R-:W1:Y:S03]  /*0360*/  LDC.64 R2, c[0x0][0x388] ;  /* 0x0000e200ff027b82 */ /* 0x000e660000000a00 */
[----:B------:R-:W-:-:S05]  /*0370*/  IMAD R6, R6, 0x4, R5 ;  /* 0x0000000406067824 */ /* 0x000fca00078e0205 */
[----:B0-----:R-:W0:Y:S01]  /*0380*/  LDS R5, [R6] ;  /* 0x0000000006057984 */ /* 0x001e220000000800 */
[----:B-1----:R-:W-:-:S05]  /*0390*/  IMAD.WIDE.U32 R2, R0, 0x4, R2 ;  /* 0x0000000400027825 */ /* 0x002fca00078e0002 */
[----:B0-----:R-:W-:Y:S01]  /*03a0*/  STG.E desc[UR6][R2.64], R5 ;  /* 0x0000000502007986 */ /* 0x001fe2000c101906 */
[----:B------:R-:W-:Y:S05]  /*03b0*/  EXIT ;  /* 0x000000000000794d */ /* 0x000fea0003800000 */
.L_x_5:
[----:B------:R-:W-:-:S00]  /*03c0*/  BRA `(.L_x_5) ;  /* 0xfffffffc00fc7947 */ /* 0x000fc0000383ffff */
[----:B------:R-:W-:-:S00]  /*03d0*/  NOP ;  /* 0x0000000000007918 */ /* 0x000fc00000000000 */
        /* <DEDUP_REMOVED lines=10> */
.L_x_8:


//--------------------- .text._Z6warmupv          --------------------------
	.section	.text._Z6warmupv,"ax",@progbits
	.align	128
        .global         _Z6warmupv
        .type           _Z6warmupv,@function
        .size           _Z6warmupv,(.L_x_9 - _Z6warmupv)
        .other          _Z6warmupv,@"STO_CUDA_ENTRY STV_DEFAULT"
_Z6warmupv:
.text._Z6warmupv:
[----:B------:R-:W0:Y:S01]  /*0000*/  LDC R1, c[0x0][0x37c] ;  /* 0x0000df00ff017b82 */ /* 0x000e220000000800 */
[----:B------:R-:W1:Y:S07]  /*0010*/  S2R R0, SR_TID.X ;  /* 0x0000000000007919 */ /* 0x000e6e0000002100 */
[----:B------:R-:W2:Y:S01]  /*0020*/  S2UR UR4, SR_CTAID.X ;  /* 0x00000000000479c3 */ /* 0x000ea20000002500 */
[----:B------:R-:W2:Y:S02]  /*0030*/  LDCU UR5, c[0x0][0x360] ;  /* 0x00006c00ff0577ac */ /* 0x000ea40008000800 */
[----:B--2---:R-:W-:Y:S01]  /*0040*/  UIMAD UR4, UR4, UR5, URZ ;  /* 0x00000005040472a4 */ /* 0x004fe2000f8e02ff */
[----:B-1----:R-:W-:-:S05]  /*0050*/  IMAD.MOV R0, RZ, RZ, -R0 ;  /* 0x000000ffff007224 */ /* 0x002fca00078e0a00 */
[----:B------:R-:W-:-:S13]  /*0060*/  ISETP.NE.AND P0, PT, R0, UR4, PT ;  /* 0x0000000400007c0c */ /* 0x000fda000bf05270 */
[----:B0-----:R-:W-:Y:S05]  /*0070*/  @P0 EXIT ;  /* 0x000000000000094d */ /* 0x001fea0003800000 */
[----:B------:R-:W-:Y:S01]  /*0080*/  MOV R0, 0x8 ;  /* 0x0000000800007802 */ /* 0x000fe20000000f00 */
[----:B------:R-:W0:Y:S01]  /*0090*/  LDCU.64 UR4, c[0x4][URZ] ;  /* 0x01000000ff0477ac */ /* 0x000e220008000a00 */
[----:B------:R-:W-:Y:S02]  /*00a0*/  CS2R R6, SRZ ;  /* 0x0000000000067805 */ /* 0x000fe4000001ff00 */
[----:B------:R1:W2:Y:S01]  /*00b0*/  LDC.64 R2, c[0x4][R0] ;  /* 0x0100000000027b82 */ /* 0x0002a20000000a00 */
[----:B0-----:R-:W-:Y:S02]  /*00c0*/  IMAD.U32 R4, RZ, RZ, UR4 ;  /* 0x00000004ff047e24 */ /* 0x001fe4000f8e00ff */
[----:B-1----:R-:W-:-:S07]  /*00d0*/  IMAD.U32 R5, RZ, RZ, UR5 ;  /* 0x00000005ff057e24 */ /* 0x002fce000f8e00ff */
[----:B------:R-:W-:-:S07]  /*00e0*/  LEPC R20, `(.L_x_6) ;  /* 0x000000001014794e */ /* 0x000fce0000000000 */
[----:B--2---:R-:W-:Y:S05]  /*00f0*/  CALL.ABS.NOINC R2 ;  /* 0x0000000002007343 */ /* 0x004fea0003c00000 */
.L_x_6:
[----:B------:R-:W-:Y:S05]  /*0100*/  EXIT ;  /* 0x000000000000794d */ /* 0x000fea0003800000 */
.L_x_7:
        /* <DEDUP_REMOVED lines=15> */
.L_x_9:


//--------------------- .nv.global.init           --------------------------
	.section	.nv.global.init,"aw",@progbits
.nv.global.init:
	.type		$str,@object
	.size		$str,(.L_0 - $str)
$str:
        /*0000*/ 	.byte	0x77, 0x61, 0x72, 0x6d, 0x75, 0x70, 0x20, 0x63, 0x6f, 0x6d, 0x70, 0x6c, 0x65, 0x74, 0x65, 0x2e
        /*0010*/ 	.byte	0x0a, 0x00
.L_0:


//--------------------- .nv.shared._Z23prefix_sum_hills_steelePKfPfi --------------------------
	.section	.nv.shared._Z23prefix_sum_hills_steelePKfPfi,"aw",@nobits
	.sectionflags	@""
	.align	16
	.zero		1024


//--------------------- .nv.shared.reserved.0     --------------------------
	.section	.nv.shared.reserved.0,"aw",@nobits
	.weak		__nv_reservedSMEM_offset_0_alias
	.size		__nv_reservedSMEM_offset_0_alias, 0, 64
	.other		__nv_reservedSMEM_offset_0_alias,@"STO_CUDA_RESERVED_SHARED STV_DEFAULT"
__nv_reservedSMEM_offset_0_alias:
	.zero		0
	.zero		64


//--------------------- .nv.shared._Z6warmupv     --------------------------
	.section	.nv.shared._Z6warmupv,"aw",@nobits
	.sectionflags	@""
	.align	16
	.zero		1024


//--------------------- .nv.constant0._Z23prefix_sum_hills_steelePKfPfi --------------------------
	.section	.nv.constant0._Z23prefix_sum_hills_steelePKfPfi,"a",@progbits
	.sectionflags	@""
	.align	4
.nv.constant0._Z23prefix_sum_hills_steelePKfPfi:
	.zero		916


//--------------------- .nv.constant0._Z6warmupv  --------------------------
	.section	.nv.constant0._Z6warmupv,"a",@progbits
	.sectionflags	@""
	.align	4
.nv.constant0._Z6warmupv:
	.zero		896


//--------------------- SYMBOLS --------------------------

	.type		.nv.reservedSmem.offset0,@object
	.size		.nv.reservedSmem.offset0,0x4
	.type		.nv.reservedSmem.cap,@object
	.size		.nv.reservedSmem.cap,0x4
	.type		vprintf,@function
